//
// Generated by NVIDIA NVVM Compiler
//
// Compiler Build ID: CL-36424714
// Cuda compilation tools, release 13.0, V13.0.88
// Based on NVVM 20.0.0
//

.version 9.0
.target sm_100
.address_size 64

	// .globl	_Z20scalarSubtractKernelPfPKffi

.visible .entry _Z20scalarSubtractKernelPfPKffi(
	.param .u64 .ptr .align 1 _Z20scalarSubtractKernelPfPKffi_param_0,
	.param .u64 .ptr .align 1 _Z20scalarSubtractKernelPfPKffi_param_1,
	.param .f32 _Z20scalarSubtractKernelPfPKffi_param_2,
	.param .u32 _Z20scalarSubtractKernelPfPKffi_param_3
)
{
	.reg .pred 	%p<2>;
	.reg .b32 	%r<6>;
	.reg .b32 	%f<4>;
	.reg .b64 	%rd<8>;

	ld.param.u64 	%rd1, [_Z20scalarSubtractKernelPfPKffi_param_0];
	ld.param.u64 	%rd2, [_Z20scalarSubtractKernelPfPKffi_param_1];
	ld.param.f32 	%f1, [_Z20scalarSubtractKernelPfPKffi_param_2];
	ld.param.u32 	%r2, [_Z20scalarSubtractKernelPfPKffi_param_3];
	mov.u32 	%r3, %ctaid.x;
	mov.u32 	%r4, %ntid.x;
	mov.u32 	%r5, %tid.x;
	mad.lo.s32 	%r1, %r3, %r4, %r5;
	setp.ge.s32 	%p1, %r1, %r2;
	@%p1 bra 	$L__BB0_2;
	cvta.to.global.u64 	%rd3, %rd2;
	cvta.to.global.u64 	%rd4, %rd1;
	mul.wide.s32 	%rd5, %r1, 4;
	add.s64 	%rd6, %rd3, %rd5;
	ld.global.f32 	%f2, [%rd6];
	sub.f32 	%f3, %f2, %f1;
	add.s64 	%rd7, %rd4, %rd5;
	st.global.f32 	[%rd7], %f3;
$L__BB0_2:
	ret;

}


// ===== COMPILED SASS (sm_100) =====

	.target	sm_100

	.elftype	@"ET_EXEC"


//--------------------- .note.nv.tkinfo           --------------------------
	.section	.note.nv.tkinfo,"",@"SHT_NOTE"
	.sectionflags	@"SHF_NOTE_NV_TKINFO"
	.tkinfo
        /*0018*/ 	.word	0x00000002
        /*0030*/ 	.string	""
        /*0030*/ 	.string	"ptxas"
        /*0030*/ 	.string	"Cuda compilation tools, release 13.0, V13.0.88"
        /*0030*/ 	.string	"Build cuda_13.0.r13.0/compiler.36424714_0"
        /*0030*/ 	.string	"-arch sm_100 -m 64 "



//--------------------- .note.nv.cuinfo           --------------------------
	.section	.note.nv.cuinfo,"",@"SHT_NOTE"
	.sectionflags	@"SHF_NOTE_NV_CUINFO"
        /*0018*/ 	.short	0x0002
        /*001a*/ 	.short	0x0064
        /*001c*/ 	.short	0x0082
	.zero		2


//--------------------- .nv.info                  --------------------------
	.section	.nv.info,"",@"SHT_CUDA_INFO"
	.align	4


	//----- nvinfo : EIATTR_REGCOUNT
	.align		4
        /*0000*/ 	.byte	0x04, 0x2f
        /*0002*/ 	.short	(.L_1 - .L_0)
	.align		4
.L_0:
        /*0004*/ 	.word	index@(_Z20scalarSubtractKernelPfPKffi)
        /*0008*/ 	.word	0x0000000a


	//----- nvinfo : EIATTR_FRAME_SIZE
	.align		4
.L_1:
        /*000c*/ 	.byte	0x04, 0x11
        /*000e*/ 	.short	(.L_3 - .L_2)
	.align		4
.L_2:
        /*0010*/ 	.word	index@(_Z20scalarSubtractKernelPfPKffi)
        /*0014*/ 	.word	0x00000000


	//----- nvinfo : EIATTR_MIN_STACK_SIZE
	.align		4
.L_3:
        /*0018*/ 	.byte	0x04, 0x12
        /*001a*/ 	.short	(.L_5 - .L_4)
	.align		4
.L_4:
        /*001c*/ 	.word	index@(_Z20scalarSubtractKernelPfPKffi)
        /*0020*/ 	.word	0x00000000
.L_5:


//--------------------- .nv.compat                --------------------------
	.section	.nv.compat,"",@"SHT_CUDA_COMPAT_INFO"
	.align	4
        /*0000*/ 	.byte	0x02, 0x09, 0x00, 0x00, 0x02, 0x02, 0x01, 0x00, 0x02, 0x05, 0x05, 0x00, 0x03, 0x07, 0x01, 0x01
        /*0010*/ 	.byte	0x02, 0x03, 0x00, 0x00, 0x02, 0x06, 0x01, 0x00, 0x04, 0x0b, 0x08, 0x00, 0x09, 0x00, 0x00, 0x00
        /*0020*/ 	.byte	0x00, 0x00, 0x00, 0x00


//--------------------- .nv.info._Z20scalarSubtractKernelPfPKffi --------------------------
	.section	.nv.info._Z20scalarSubtractKernelPfPKffi,"",@"SHT_CUDA_INFO"
	.sectionflags	@""
	.align	4


	//----- nvinfo : EIATTR_CUDA_API_VERSION
	.align		4
        /*0000*/ 	.byte	0x04, 0x37
        /*0002*/ 	.short	(.L_7 - .L_6)
.L_6:
        /*0004*/ 	.word	0x00000082


	//----- nvinfo : EIATTR_KPARAM_INFO
	.align		4
.L_7:
        /*0008*/ 	.byte	0x04, 0x17
        /*000a*/ 	.short	(.L_9 - .L_8)
.L_8:
        /*000c*/ 	.word	0x00000000
        /*0010*/ 	.short	0x0003
        /*0012*/ 	.short	0x0014
        /*0014*/ 	.byte	0x00, 0xf0, 0x11, 0x00


	//----- nvinfo : EIATTR_KPARAM_INFO
	.align		4
.L_9:
        /*0018*/ 	.byte	0x04, 0x17
        /*001a*/ 	.short	(.L_11 - .L_10)
.L_10:
        /*001c*/ 	.word	0x00000000
        /*0020*/ 	.short	0x0002
        /*0022*/ 	.short	0x0010
        /*0024*/ 	.byte	0x00, 0xf0, 0x11, 0x00


	//----- nvinfo : EIATTR_KPARAM_INFO
	.align		4
.L_11:
        /*0028*/ 	.byte	0x04, 0x17
        /*002a*/ 	.short	(.L_13 - .L_12)
.L_12:
        /*002c*/ 	.word	0x00000000
        /*0030*/ 	.short	0x0001
        /*0032*/ 	.short	0x0008
        /*0034*/ 	.byte	0x00, 0xf5, 0x21, 0x00


	//----- nvinfo : EIATTR_KPARAM_INFO
	.align		4
.L_13:
        /*0038*/ 	.byte	0x04, 0x17
        /*003a*/ 	.short	(.L_15 - .L_14)
.L_14:
        /*003c*/ 	.word	0x00000000
        /*0040*/ 	.short	0x0000
        /*0042*/ 	.short	0x0000
        /*0044*/ 	.byte	0x00, 0xf5, 0x21, 0x00


	//----- nvinfo : EIATTR_SPARSE_MMA_MASK
	.align		4
.L_15:
        /*0048*/ 	.byte	0x03, 0x50
        /*004a*/ 	.short	0x0000


	//----- nvinfo : EIATTR_MAXREG_COUNT
	.align		4
        /*004c*/ 	.byte	0x03, 0x1b
        /*004e*/ 	.short	0x00ff


	//----- nvinfo : EIATTR_MERCURY_ISA_VERSION
	.align		4
        /*0050*/ 	.byte	0x03, 0x5f
        /*0052*/ 	.short	0x0101


	//----- nvinfo : EIATTR_VRC_CTA_INIT_COUNT
	.align		4
        /*0054*/ 	.byte	0x02, 0x4a
	.zero		1
	.zero		1


	//----- nvinfo : EIATTR_EXIT_INSTR_OFFSETS
	.align		4
        /*0058*/ 	.byte	0x04, 0x1c
        /*005a*/ 	.short	(.L_17 - .L_16)


	//   ....[0]....
.L_16:
        /*005c*/ 	.word	0x00000070


	//   ....[1]....
        /*0060*/ 	.word	0x00000110


	//----- nvinfo : EIATTR_CBANK_PARAM_SIZE
	.align		4
.L_17:
        /*0064*/ 	.byte	0x03, 0x19
        /*0066*/ 	.short	0x0018


	//----- nvinfo : EIATTR_PARAM_CBANK
	.align		4
        /*0068*/ 	.byte	0x04, 0x0a
        /*006a*/ 	.short	(.L_19 - .L_18)
	.align		4
.L_18:
        /*006c*/ 	.word	index@(.nv.constant0._Z20scalarSubtractKernelPfPKffi)
        /*0070*/ 	.short	0x0380
        /*0072*/ 	.short	0x0018


	//----- nvinfo : EIATTR_SW_WAR
	.align		4
.L_19:
        /*0074*/ 	.byte	0x04, 0x36
        /*0076*/ 	.short	(.L_21 - .L_20)
.L_20:
        /*0078*/ 	.word	0x00000008
.L_21:


//--------------------- .nv.callgraph             --------------------------
	.section	.nv.callgraph,"",@"SHT_CUDA_CALLGRAPH"
	.align	4
	.sectionentsize	8
	.align		4
        /*0000*/ 	.word	0x00000000
	.align		4
        /*0004*/ 	.word	0xffffffff
	.align		4
        /*0008*/ 	.word	0x00000000
	.align		4
        /*000c*/ 	.word	0xfffffffe
	.align		4
        /*0010*/ 	.word	0x00000000
	.align		4
        /*0014*/ 	.word	0xfffffffd
	.align		4
        /*0018*/ 	.word	0x00000000
	.align		4
        /*001c*/ 	.word	0xfffffffc


//--------------------- .text._Z20scalarSubtractKernelPfPKffi --------------------------
	.section	.text._Z20scalarSubtractKernelPfPKffi,"ax",@progbits
	.align	128
        .global         _Z20scalarSubtractKernelPfPKffi
        .type           _Z20scalarSubtractKernelPfPKffi,@function
        .size           _Z20scalarSubtractKernelPfPKffi,(.L_x_1 - _Z20scalarSubtractKernelPfPKffi)
        .other          _Z20scalarSubtractKernelPfPKffi,@"STO_CUDA_ENTRY STV_DEFAULT"
_Z20scalarSubtractKernelPfPKffi:
.text._Z20scalarSubtractKernelPfPKffi:
[----:B------:R-:W-:Y:S01]  /*0000*/  LDC R1, c[0x0][0x37c] ;  /* 0x0000df00ff017b82 */ /* 0x000fe20000000800 */
[----:B------:R-:W0:Y:S07]  /*0010*/  S2R R0, SR_TID.X ;  /* 0x0000000000007919 */ /* 0x000e2e0000002100 */
[----:B------:R-:W0:Y:S01]  /*0020*/  S2UR UR4, SR_CTAID.X ;  /* 0x00000000000479c3 */ /* 0x000e220000002500 */
[----:B------:R-:W1:Y:S07]  /*0030*/  LDCU UR5, c[0x0][0x394] ;  /* 0x00007280ff0577ac */ /* 0x000e6e0008000800 */
[----:B------:R-:W0:Y:S02]  /*0040*/  LDC R7, c[0x0][0x360] ;  /* 0x0000d800ff077b82 */ /* 0x000e240000000800 */
[----:B0-----:R-:W-:-:S05]  /*0050*/  IMAD R7, R7, UR4, R0 ;  /* 0x0000000407077c24 */ /* 0x001fca000f8e0200 */
[----:B-1----:R-:W-:-:S13]  /*0060*/  ISETP.GE.AND P0, PT, R7, UR5, PT ;  /* 0x0000000507007c0c */ /* 0x002fda000bf06270 */
[----:B------:R-:W-:Y:S05]  /*0070*/  @P0 EXIT ;  /* 0x000000000000094d */ /* 0x000fea0003800000 */
[----:B------:R-:W0:Y:S01]  /*0080*/  LDC.64 R2, c[0x0][0x388] ;  /* 0x0000e200ff027b82 */ /* 0x000e220000000a00 */
[----:B------:R-:W1:Y:S01]  /*0090*/  LDCU.64 UR4, c[0x0][0x358] ;  /* 0x00006b00ff0477ac */ /* 0x000e620008000a00 */
[----:B------:R-:W2:Y:S06]  /*00a0*/  LDCU UR6, c[0x0][0x390] ;  /* 0x00007200ff0677ac */ /* 0x000eac0008000800 */
[----:B------:R-:W3:Y:S01]  /*00b0*/  LDC.64 R4, c[0x0][0x380] ;  /* 0x0000e000ff047b82 */ /* 0x000ee20000000a00 */
[----:B0-----:R-:W-:-:S06]  /*00c0*/  IMAD.WIDE R2, R7, 0x4, R2 ;  /* 0x0000000407027825 */ /* 0x001fcc00078e0202 */
[----:B-1----:R-:W2:Y:S01]  /*00d0*/  LDG.E R2, desc[UR4][R2.64] ;  /* 0x0000000402027981 */ /* 0x002ea2000c1e1900 */
[----:B---3--:R-:W-:-:S04]  /*00e0*/  IMAD.WIDE R4, R7, 0x4, R4 ;  /* 0x0000000407047825 */ /* 0x008fc800078e0204 */
[----:B--2---:R-:W-:-:S05]  /*00f0*/  FADD R7, R2, -UR6 ;  /* 0x8000000602077e21 */ /* 0x004fca0008000000 */
[----:B------:R-:W-:Y:S01]  /*0100*/  STG.E desc[UR4][R4.64], R7 ;  /* 0x0000000704007986 */ /* 0x000fe2000c101904 */
[----:B------:R-:W-:Y:S05]  /*0110*/  EXIT ;  /* 0x000000000000794d */ /* 0x000fea0003800000 */
.L_x_0:
[----:B------:R-:W-:-:S00]  /*0120*/  BRA `(.L_x_0) ;  /* 0xfffffffc00fc7947 */ /* 0x000fc0000383ffff */
[----:B------:R-:W-:-:S00]  /*0130*/  NOP ;  /* 0x0000000000007918 */ /* 0x000fc00000000000 */
        /* <DEDUP_REMOVED lines=12> */
.L_x_1:


//--------------------- .nv.shared.reserved.0     --------------------------
	.section	.nv.shared.reserved.0,"aw",@nobits
	.weak		__nv_reservedSMEM_offset_0_alias
	.size		__nv_reservedSMEM_offset_0_alias, 0, 64
	.other		__nv_reservedSMEM_offset_0_alias,@"STO_CUDA_RESERVED_SHARED STV_DEFAULT"
__nv_reservedSMEM_offset_0_alias:
	.zero		0
	.zero		64


//--------------------- .nv.constant0._Z20scalarSubtractKernelPfPKffi --------------------------
	.section	.nv.constant0._Z20scalarSubtractKernelPfPKffi,"a",@progbits
	.sectionflags	@""
	.align	4
.nv.constant0._Z20scalarSubtractKernelPfPKffi:
	.zero		920


//--------------------- SYMBOLS --------------------------

	.type		.nv.reservedSmem.offset0,@object
	.size		.nv.reservedSmem.offset0,0x4
